	.headerflags	@"EF_CUDA_TEXMODE_UNIFIED EF_CUDA_64BIT_ADDRESS EF_CUDA_ACCELERATORS EF_CUDA_SM90 EF_CUDA_VIRTUAL_SM(EF_CUDA_SM90)"
	.elftype	@"ET_EXEC"


//--------------------- .nv.info                  --------------------------
	.section	.nv.info,"",@"SHT_CUDA_INFO"
	.align	4


	//----- nvinfo : EIATTR_REGCOUNT
	.align		4
        /*0000*/ 	.byte	0x04, 0x2f
        /*0002*/ 	.short	(.L_3 - .L_2)
	.align		4
.L_2:
        /*0004*/ 	.word	index@(triton_poi_fused_cat_5)
        /*0008*/ 	.word	0x00000020


	//----- nvinfo : EIATTR_MIN_STACK_SIZE
	.align		4
.L_3:
        /*000c*/ 	.byte	0x04, 0x12
        /*000e*/ 	.short	(.L_5 - .L_4)
	.align		4
.L_4:
        /*0010*/ 	.word	index@(triton_poi_fused_cat_5)
        /*0014*/ 	.word	0x00000000


	//----- nvinfo : EIATTR_FRAME_SIZE
	.align		4
.L_5:
        /*0018*/ 	.byte	0x04, 0x11
        /*001a*/ 	.short	(.L_7 - .L_6)
	.align		4
.L_6:
        /*001c*/ 	.word	index@(triton_poi_fused_cat_5)
        /*0020*/ 	.word	0x00000000


	//----- nvinfo : EIATTR_MIN_STACK_SIZE
	.align		4
.L_7:
        /*0024*/ 	.byte	0x04, 0x12
        /*0026*/ 	.short	(.L_9 - .L_8)
	.align		4
.L_8:
        /*0028*/ 	.word	index@(triton_poi_fused_cat_5)
        /*002c*/ 	.word	0x00000000
.L_9:


//--------------------- .nv.info.triton_poi_fused_cat_5 --------------------------
	.section	.nv.info.triton_poi_fused_cat_5,"",@"SHT_CUDA_INFO"
	.sectionflags	@""
	.align	4


	//----- nvinfo : EIATTR_CUDA_API_VERSION
	.align		4
        /*0000*/ 	.byte	0x04, 0x37
        /*0002*/ 	.short	(.L_11 - .L_10)
.L_10:
        /*0004*/ 	.word	0x0000007c


	//----- nvinfo : EIATTR_KPARAM_INFO
	.align		4
.L_11:
        /*0008*/ 	.byte	0x04, 0x17
        /*000a*/ 	.short	(.L_13 - .L_12)
.L_12:
        /*000c*/ 	.word	0x00000000
        /*0010*/ 	.short	0x000b
        /*0012*/ 	.short	0x0058
        /*0014*/ 	.byte	0x00, 0xf0, 0x11, 0x00


	//----- nvinfo : EIATTR_KPARAM_INFO
	.align		4
.L_13:
        /*0018*/ 	.byte	0x04, 0x17
        /*001a*/ 	.short	(.L_15 - .L_14)
.L_14:
        /*001c*/ 	.word	0x00000000
        /*0020*/ 	.short	0x000a
        /*0022*/ 	.short	0x0050
        /*0024*/ 	.byte	0x00, 0xf4, 0x21, 0x00


	//----- nvinfo : EIATTR_KPARAM_INFO
	.align		4
.L_15:
        /*0028*/ 	.byte	0x04, 0x17
        /*002a*/ 	.short	(.L_17 - .L_16)
.L_16:
        /*002c*/ 	.word	0x00000000
        /*0030*/ 	.short	0x0009
        /*0032*/ 	.short	0x0048
        /*0034*/ 	.byte	0x00, 0xf4, 0x21, 0x00


	//----- nvinfo : EIATTR_KPARAM_INFO
	.align		4
.L_17:
        /*0038*/ 	.byte	0x04, 0x17
        /*003a*/ 	.short	(.L_19 - .L_18)
.L_18:
        /*003c*/ 	.word	0x00000000
        /*0040*/ 	.short	0x0008
        /*0042*/ 	.short	0x0040
        /*0044*/ 	.byte	0x00, 0xf4, 0x21, 0x00


	//----- nvinfo : EIATTR_KPARAM_INFO
	.align		4
.L_19:
        /*0048*/ 	.byte	0x04, 0x17
        /*004a*/ 	.short	(.L_21 - .L_20)
.L_20:
        /*004c*/ 	.word	0x00000000
        /*0050*/ 	.short	0x0007
        /*0052*/ 	.short	0x0038
        /*0054*/ 	.byte	0x00, 0xf4, 0x21, 0x00


	//----- nvinfo : EIATTR_KPARAM_INFO
	.align		4
.L_21:
        /*0058*/ 	.byte	0x04, 0x17
        /*005a*/ 	.short	(.L_23 - .L_22)
.L_22:
        /*005c*/ 	.word	0x00000000
        /*0060*/ 	.short	0x0006
        /*0062*/ 	.short	0x0030
        /*0064*/ 	.byte	0x00, 0xf4, 0x21, 0x00


	//----- nvinfo : EIATTR_KPARAM_INFO
	.align		4
.L_23:
        /*0068*/ 	.byte	0x04, 0x17
        /*006a*/ 	.short	(.L_25 - .L_24)
.L_24:
        /*006c*/ 	.word	0x00000000
        /*0070*/ 	.short	0x0005
        /*0072*/ 	.short	0x0028
        /*0074*/ 	.byte	0x00, 0xf4, 0x21, 0x00


	//----- nvinfo : EIATTR_KPARAM_INFO
	.align		4
.L_25:
        /*0078*/ 	.byte	0x04, 0x17
        /*007a*/ 	.short	(.L_27 - .L_26)
.L_26:
        /*007c*/ 	.word	0x00000000
        /*0080*/ 	.short	0x0004
        /*0082*/ 	.short	0x0020
        /*0084*/ 	.byte	0x00, 0xf4, 0x21, 0x00


	//----- nvinfo : EIATTR_KPARAM_INFO
	.align		4
.L_27:
        /*0088*/ 	.byte	0x04, 0x17
        /*008a*/ 	.short	(.L_29 - .L_28)
.L_28:
        /*008c*/ 	.word	0x00000000
        /*0090*/ 	.short	0x0003
        /*0092*/ 	.short	0x0018
        /*0094*/ 	.byte	0x00, 0xf4, 0x21, 0x00


	//----- nvinfo : EIATTR_KPARAM_INFO
	.align		4
.L_29:
        /*0098*/ 	.byte	0x04, 0x17
        /*009a*/ 	.short	(.L_31 - .L_30)
.L_30:
        /*009c*/ 	.word	0x00000000
        /*00a0*/ 	.short	0x0002
        /*00a2*/ 	.short	0x0010
        /*00a4*/ 	.byte	0x00, 0xf4, 0x21, 0x00


	//----- nvinfo : EIATTR_KPARAM_INFO
	.align		4
.L_31:
        /*00a8*/ 	.byte	0x04, 0x17
        /*00aa*/ 	.short	(.L_33 - .L_32)
.L_32:
        /*00ac*/ 	.word	0x00000000
        /*00b0*/ 	.short	0x0001
        /*00b2*/ 	.short	0x0008
        /*00b4*/ 	.byte	0x00, 0xf4, 0x21, 0x00


	//----- nvinfo : EIATTR_KPARAM_INFO
	.align		4
.L_33:
        /*00b8*/ 	.byte	0x04, 0x17
        /*00ba*/ 	.short	(.L_35 - .L_34)
.L_34:
        /*00bc*/ 	.word	0x00000000
        /*00c0*/ 	.short	0x0000
        /*00c2*/ 	.short	0x0000
        /*00c4*/ 	.byte	0x00, 0xf4, 0x21, 0x00


	//----- nvinfo : EIATTR_SPARSE_MMA_MASK
	.align		4
.L_35:
        /*00c8*/ 	.byte	0x03, 0x50
        /*00ca*/ 	.short	0x0000


	//----- nvinfo : EIATTR_MAXREG_COUNT
	.align		4
        /*00cc*/ 	.byte	0x03, 0x1b
        /*00ce*/ 	.short	0x00ff


	//----- nvinfo : EIATTR_EXIT_INSTR_OFFSETS
	.align		4
        /*00d0*/ 	.byte	0x04, 0x1c
        /*00d2*/ 	.short	(.L_37 - .L_36)


	//   ....[0]....
.L_36:
        /*00d4*/ 	.word	0x00000900


	//----- nvinfo : EIATTR_REQNTID
	.align		4
.L_37:
        /*00d8*/ 	.byte	0x04, 0x10
        /*00da*/ 	.short	(.L_39 - .L_38)
.L_38:
        /*00dc*/ 	.word	0x00000100
        /*00e0*/ 	.word	0x00000001
        /*00e4*/ 	.word	0x00000001


	//----- nvinfo : EIATTR_CBANK_PARAM_SIZE
	.align		4
.L_39:
        /*00e8*/ 	.byte	0x03, 0x19
        /*00ea*/ 	.short	0x005c


	//----- nvinfo : EIATTR_PARAM_CBANK
	.align		4
        /*00ec*/ 	.byte	0x04, 0x0a
        /*00ee*/ 	.short	(.L_41 - .L_40)
	.align		4
.L_40:
        /*00f0*/ 	.word	index@(.nv.constant0.triton_poi_fused_cat_5)
        /*00f4*/ 	.short	0x0210
        /*00f6*/ 	.short	0x005c


	//----- nvinfo : EIATTR_SW_WAR
	.align		4
.L_41:
        /*00f8*/ 	.byte	0x04, 0x36
        /*00fa*/ 	.short	(.L_43 - .L_42)
.L_42:
        /*00fc*/ 	.word	0x00000008
.L_43:


//--------------------- .nv.callgraph             --------------------------
	.section	.nv.callgraph,"",@"SHT_CUDA_CALLGRAPH"
	.align	4
	.sectionentsize	8
	.align		4
        /*0000*/ 	.word	0x00000000
	.align		4
        /*0004*/ 	.word	0xffffffff
	.align		4
        /*0008*/ 	.word	0x00000000
	.align		4
        /*000c*/ 	.word	0xfffffffe
	.align		4
        /*0010*/ 	.word	0x00000000
	.align		4
        /*0014*/ 	.word	0xfffffffd
	.align		4
        /*0018*/ 	.word	0x00000000
	.align		4
        /*001c*/ 	.word	0xfffffffc


//--------------------- .nv.constant4             --------------------------
	.section	.nv.constant4,"a",@progbits
	.align	8
	.align		8
.nv.constant4:
        /*0000*/ 	.dword	_$_str
	.align		8
        /*0008*/ 	.dword	_$_str_$_2


//--------------------- .text.triton_poi_fused_cat_5 --------------------------
	.section	.text.triton_poi_fused_cat_5,"ax",@progbits
	.align	128
        .global         triton_poi_fused_cat_5
        .type           triton_poi_fused_cat_5,@function
        .size           triton_poi_fused_cat_5,(.L_x_1 - triton_poi_fused_cat_5)
        .other          triton_poi_fused_cat_5,@"STO_CUDA_ENTRY STV_DEFAULT"
triton_poi_fused_cat_5:
.text.triton_poi_fused_cat_5:
[----:B------:R-:W-:Y:S01]  /*0000*/  LDC R1, c[0x0][0x28] ;  /* 0x00000a00ff017b82 */ /* 0x000fe20000000800 */
[----:B------:R-:W1:Y:S01]  /*0010*/  S2R R0, SR_TID.X ;  /* 0x0000000000007919 */ /* 0x000e620000002100 */
[----:B------:R-:W-:-:S06]  /*0020*/  IMAD.MOV.U32 R2, RZ, RZ, RZ ;  /* 0x000000ffff027224 */ /* 0x000fcc00078e00ff */
[----:B------:R-:W2:Y:S01]  /*0030*/  LDC.64 R8, c[0x0][0x220] ;  /* 0x00008800ff087b82 */ /* 0x000ea20000000a00 */
[----:B------:R-:W-:Y:S01]  /*0040*/  ULDC.64 UR4, c[0x0][0x208] ;  /* 0x0000820000047ab9 */ /* 0x000fe20000000a00 */
[----:B------:R-:W3:Y:S06]  /*0050*/  S2R R3, SR_CTAID.X ;  /* 0x0000000000037919 */ /* 0x000eec0000002500 */
[----:B------:R-:W4:Y:S01]  /*0060*/  LDC.64 R10, c[0x0][0x248] ;  /* 0x00009200ff0a7b82 */ /* 0x000f220000000a00 */
[----:B------:R-:W-:Y:S01]  /*0070*/  CS2R R6, SRZ ;  /* 0x0000000000067805 */ /* 0x000fe2000001ff00 */
[----:B------:R-:W-:-:S06]  /*0080*/  ULDC.64 UR6, c[0x0][0x238] ;  /* 0x00008e0000067ab9 */ /* 0x000fcc0000000a00 */
[----:B------:R-:W5:Y:S08]  /*0090*/  LDC.64 R28, c[0x0][0x210] ;  /* 0x00008400ff1c7b82 */ /* 0x000f700000000a00 */
[----:B------:R-:W4:Y:S01]  /*00a0*/  LDC.64 R18, c[0x0][0x218] ;  /* 0x00008600ff127b82 */ /* 0x000f220000000a00 */
[----:B-1----:R-:W-:-:S07]  /*00b0*/  IMAD.SHL.U32 R0, R0, 0x2, RZ ;  /* 0x0000000200007824 */ /* 0x002fce00078e00ff */
[----:B------:R-:W1:Y:S01]  /*00c0*/  LDC.64 R26, c[0x0][0x228] ;  /* 0x00008a00ff1a7b82 */ /* 0x000e620000000a00 */
[----:B------:R-:W-:-:S05]  /*00d0*/  LOP3.LUT R0, R0, 0x1fe, RZ, 0xc0, !PT ;  /* 0x000001fe00007812 */ /* 0x000fca00078ec0ff */
[----:B---3--:R-:W-:Y:S02]  /*00e0*/  IMAD R3, R3, 0x200, R0 ;  /* 0x0000020003037824 */ /* 0x008fe400078e0200 */
[----:B------:R-:W3:Y:S02]  /*00f0*/  LDC.64 R24, c[0x0][0x240] ;  /* 0x00009000ff187b82 */ /* 0x000ee40000000a00 */
[----:B------:R-:W-:-:S05]  /*0100*/  IMAD.HI R2, R3, -0x6db6db6d, R2 ;  /* 0x9249249303027827 */ /* 0x000fca00078e0202 */
[----:B------:R-:W-:Y:S01]  /*0110*/  SHF.R.U32.HI R5, RZ, 0x1f, R2 ;  /* 0x0000001fff057819 */ /* 0x000fe20000011602 */
[----:B------:R-:W1:Y:S03]  /*0120*/  LDC.64 R14, c[0x0][0x258] ;  /* 0x00009600ff0e7b82 */ /* 0x000e660000000a00 */
[----:B------:R-:W-:Y:S02]  /*0130*/  LEA.HI.SX32 R2, R2, R5, 0x18 ;  /* 0x0000000502027211 */ /* 0x000fe400078fc2ff */
[----:B------:R-:W-:-:S03]  /*0140*/  CS2R R4, SRZ ;  /* 0x0000000000047805 */ /* 0x000fc6000001ff00 */
[----:B------:R-:W-:-:S04]  /*0150*/  IMAD R23, R2, -0x1c0, R3 ;  /* 0xfffffe4002177824 */ /* 0x000fc800078e0203 */
[C---:B--2---:R-:W-:Y:S01]  /*0160*/  IMAD.WIDE R8, R23.reuse, 0x4, R8 ;  /* 0x0000000417087825 */ /* 0x044fe200078e0208 */
[C---:B------:R-:W-:Y:S02]  /*0170*/  ISETP.GE.AND P0, PT, R23.reuse, 0xc0, PT ;  /* 0x000000c01700780c */ /* 0x040fe40003f06270 */
[----:B------:R-:W-:-:S11]  /*0180*/  ISETP.GT.AND P1, PT, R23, 0xbf, PT ;  /* 0x000000bf1700780c */ /* 0x000fd60003f24270 */
[----:B------:R-:W2:Y:S01]  /*0190*/  @!P0 LDG.E.EL.64 R4, desc[UR4][R8.64] ;  /* 0x0000000408048981 */ /* 0x000ea2000c2e1b00 */
[----:B----4-:R-:W-:-:S05]  /*01a0*/  IMAD.WIDE R10, R23, 0x4, R10 ;  /* 0x00000004170a7825 */ /* 0x010fca00078e020a */
[----:B------:R4:W2:Y:S01]  /*01b0*/  @P1 LDG.E.EL.64 R6, desc[UR4][R10.64+-0x300] ;  /* 0xfffd00040a061981 */ /* 0x0008a2000c2e1b00 */
[----:B------:R-:W-:-:S05]  /*01c0*/  IMAD.SHL.U32 R0, R2, 0x100, RZ ;  /* 0x0000010002007824 */ /* 0x000fca00078e00ff */
[----:B------:R-:W-:Y:S02]  /*01d0*/  SHF.R.S32.HI R12, RZ, 0x1f, R0 ;  /* 0x0000001fff0c7819 */ /* 0x000fe40000011400 */
[----:B------:R-:W-:Y:S01]  /*01e0*/  IADD3 R0, P2, R23, R0, RZ ;  /* 0x0000000017007210 */ /* 0x000fe20007f5e0ff */
[----:B----4-:R-:W-:-:S03]  /*01f0*/  IMAD R11, R2, 0xc0, R23 ;  /* 0x000000c0020b7824 */ /* 0x010fc600078e0217 */
[----:B------:R-:W-:Y:S02]  /*0200*/  LEA.HI.X.SX32 R9, R23, R12, 0x1, P2 ;  /* 0x0000000c17097211 */ /* 0x000fe400010f0eff */
[C---:B------:R-:W-:Y:S01]  /*0210*/  LEA R20, P2, R0.reuse, UR6, 0x2 ;  /* 0x0000000600147c11 */ /* 0x040fe2000f8410ff */
[----:B-----5:R-:W-:Y:S01]  /*0220*/  IMAD.WIDE R28, R11, 0x4, R28 ;  /* 0x000000040b1c7825 */ /* 0x020fe200078e021c */
[----:B------:R-:W4:Y:S02]  /*0230*/  LDC.64 R12, c[0x0][0x250] ;  /* 0x00009400ff0c7b82 */ /* 0x000f240000000a00 */
[----:B------:R-:W-:Y:S02]  /*0240*/  LEA.HI.X R21, R0, UR7, R9, 0x2, P2 ;  /* 0x0000000700157c11 */ /* 0x000fe400090f1409 */
[----:B------:R-:W-:-:S04]  /*0250*/  CS2R R8, SRZ ;  /* 0x0000000000087805 */ /* 0x000fc8000001ff00 */
[----:B------:R-:W5:Y:S02]  /*0260*/  LDC.64 R10, c[0x0][0x230] ;  /* 0x00008c00ff0a7b82 */ /* 0x000f640000000a00 */
[----:B------:R1:W2:Y:S01]  /*0270*/  @P1 LDG.E.EL.64 R8, desc[UR4][R20.64+-0x300] ;  /* 0xfffd000414081981 */ /* 0x0002a2000c2e1b00 */
[----:B------:R-:W-:-:S06]  /*0280*/  CS2R R16, SRZ ;  /* 0x0000000000107805 */ /* 0x000fcc000001ff00 */
[----:B------:R3:W2:Y:S01]  /*0290*/  @!P0 LDG.E.EL.64 R16, desc[UR4][R28.64] ;  /* 0x000000041c108981 */ /* 0x0006a2000c2e1b00 */
[----:B01----:R-:W-:Y:S01]  /*02a0*/  IMAD.WIDE R20, R23, 0x4, R18 ;  /* 0x0000000417147825 */ /* 0x003fe200078e0212 */
[----:B------:R-:W-:-:S06]  /*02b0*/  CS2R R18, SRZ ;  /* 0x0000000000127805 */ /* 0x000fcc000001ff00 */
[----:B------:R0:W2:Y:S01]  /*02c0*/  @!P0 LDG.E.EL.64 R18, desc[UR4][R20.64] ;  /* 0x0000000414128981 */ /* 0x0000a2000c2e1b00 */
[----:B---3--:R-:W-:-:S04]  /*02d0*/  IMAD.WIDE R28, R23, 0x4, R26 ;  /* 0x00000004171c7825 */ /* 0x008fc800078e021a */
[----:B------:R-:W-:Y:S01]  /*02e0*/  IMAD.WIDE R26, R23, 0x4, R24 ;  /* 0x00000004171a7825 */ /* 0x000fe200078e0218 */
[----:B------:R-:W-:Y:S02]  /*02f0*/  CS2R R24, SRZ ;  /* 0x0000000000187805 */ /* 0x000fe4000001ff00 */
[----:B0-----:R-:W-:-:S04]  /*0300*/  CS2R R20, SRZ ;  /* 0x0000000000147805 */ /* 0x001fc8000001ff00 */
[----:B------:R0:W3:Y:S01]  /*0310*/  @P1 LDG.E.EL.64 R24, desc[UR4][R26.64+-0x300] ;  /* 0xfffd00041a181981 */ /* 0x0000e2000c2e1b00 */
[----:B----4-:R-:W-:-:S03]  /*0320*/  IMAD.WIDE R12, R23, 0x4, R12 ;  /* 0x00000004170c7825 */ /* 0x010fc600078e020c */
[----:B------:R5:W4:Y:S01]  /*0330*/  @!P0 LDG.E.EL.64 R20, desc[UR4][R28.64] ;  /* 0x000000041c148981 */ /* 0x000b22000c2e1b00 */
[----:B0-----:R-:W-:Y:S01]  /*0340*/  CS2R R26, SRZ ;  /* 0x00000000001a7805 */ /* 0x001fe2000001ff00 */
[----:B-----5:R-:W-:Y:S01]  /*0350*/  IMAD.WIDE R28, R23, 0x4, R10 ;  /* 0x00000004171c7825 */ /* 0x020fe200078e020a */
[----:B------:R-:W-:-:S03]  /*0360*/  CS2R R10, SRZ ;  /* 0x00000000000a7805 */ /* 0x000fc6000001ff00 */
[----:B------:R-:W-:Y:S01]  /*0370*/  IMAD.WIDE R22, R23, 0x4, R14 ;  /* 0x0000000417167825 */ /* 0x000fe200078e020e */
[----:B------:R-:W-:Y:S01]  /*0380*/  CS2R R14, SRZ ;  /* 0x00000000000e7805 */ /* 0x000fe2000001ff00 */
[----:B------:R-:W5:Y:S04]  /*0390*/  @!P0 LDG.E.EL.64 R26, desc[UR4][R28.64] ;  /* 0x000000041c1a8981 */ /* 0x000f68000c2e1b00 */
[----:B------:R0:W3:Y:S04]  /*03a0*/  @P1 LDG.E.EL.64 R10, desc[UR4][R22.64+-0x300] ;  /* 0xfffd0004160a1981 */ /* 0x0000e8000c2e1b00 */
[----:B------:R1:W4:Y:S01]  /*03b0*/  @P1 LDG.E.EL.64 R14, desc[UR4][R12.64+-0x300] ;  /* 0xfffd00040c0e1981 */ /* 0x000322000c2e1b00 */
[----:B--2---:R-:W-:-:S02]  /*03c0*/  SEL R4, R4, RZ, !P0 ;  /* 0x000000ff04047207 */ /* 0x004fc40004000000 */
[----:B------:R-:W-:-:S03]  /*03d0*/  SEL R5, R5, RZ, !P0 ;  /* 0x000000ff05057207 */ /* 0x000fc60004000000 */
[----:B------:R-:W-:Y:S02]  /*03e0*/  FADD R4, R4, 0.0010000000474974513054 ;  /* 0x3a83126f04047421 */ /* 0x000fe40000000000 */
[----:B------:R-:W-:Y:S02]  /*03f0*/  FADD R2, R5, 0.0010000000474974513054 ;  /* 0x3a83126f05027421 */ /* 0x000fe40000000000 */
[----:B------:R-:W2:Y:S01]  /*0400*/  MUFU.SQRT R0, R4 ;  /* 0x0000000400007308 */ /* 0x000ea20000002000 */
[----:B------:R-:W-:-:S07]  /*0410*/  SEL R7, R7, RZ, P1 ;  /* 0x000000ff07077207 */ /* 0x000fce0000800000 */
[----:B------:R-:W1:Y:S01]  /*0420*/  MUFU.SQRT R2, R2 ;  /* 0x0000000200027308 */ /* 0x000e620000002000 */
[----:B------:R-:W-:Y:S01]  /*0430*/  SEL R6, R6, RZ, P1 ;  /* 0x000000ff06067207 */ /* 0x000fe20000800000 */
[----:B------:R-:W-:Y:S01]  /*0440*/  FADD R7, R7, 0.0010000000474974513054 ;  /* 0x3a83126f07077421 */ /* 0x000fe20000000000 */
[----:B--2---:R-:W-:-:S05]  /*0450*/  FSETP.GT.AND P2, PT, R0, 8.50705917302346158658e+37, PT ;  /* 0x7e8000000000780b */ /* 0x004fca0003f44000 */
[----:B0-----:R-:W0:Y:S01]  /*0460*/  MUFU.SQRT R22, R7 ;  /* 0x0000000700167308 */ /* 0x001e220000002000 */
[----:B------:R-:W-:Y:S01]  /*0470*/  FADD R6, R6, 0.0010000000474974513054 ;  /* 0x3a83126f06067421 */ /* 0x000fe20000000000 */
[----:B------:R-:W-:Y:S01]  /*0480*/  FSETP.GEU.AND P6, PT, R0, 1.175494350822287508e-38, PT ;  /* 0x008000000000780b */ /* 0x000fe20003fce000 */
[----:B------:R-:W-:Y:S01]  /*0490*/  IMAD.MOV.U32 R5, RZ, RZ, 0x3e800000 ;  /* 0x3e800000ff057424 */ /* 0x000fe200078e00ff */
[----:B-1----:R-:W-:-:S04]  /*04a0*/  FSETP.GT.AND P5, PT, R2, 8.50705917302346158658e+37, PT ;  /* 0x7e8000000200780b */ /* 0x002fc80003fa4000 */
[----:B------:R-:W1:Y:S01]  /*04b0*/  MUFU.SQRT R28, R6 ;  /* 0x00000006001c7308 */ /* 0x000e620000002000 */
[----:B------:R-:W-:Y:S01]  /*04c0*/  FSEL R23, R5, 1, P2 ;  /* 0x3f80000005177808 */ /* 0x000fe20001000000 */
[----:B------:R-:W-:-:S05]  /*04d0*/  @P2 FMUL R0, R0, 0.25 ;  /* 0x3e80000000002820 */ /* 0x000fca0000400000 */
[----:B------:R-:W-:Y:S01]  /*04e0*/  @!P6 FMUL R23, R23, 16777216 ;  /* 0x4b8000001717e820 */ /* 0x000fe20000400000 */
[----:B------:R-:W-:Y:S01]  /*04f0*/  @!P6 FMUL R0, R0, 16777216 ;  /* 0x4b8000000000e820 */ /* 0x000fe20000400000 */
[----:B0-----:R-:W-:Y:S02]  /*0500*/  FSETP.GT.AND P6, PT, R22, 8.50705917302346158658e+37, PT ;  /* 0x7e8000001600780b */ /* 0x001fe40003fc4000 */
[C---:B------:R-:W-:Y:S01]  /*0510*/  FSETP.GEU.AND P4, PT, R2.reuse, 1.175494350822287508e-38, PT ;  /* 0x008000000200780b */ /* 0x040fe20003f8e000 */
[----:B------:R-:W-:Y:S01]  /*0520*/  @P5 FMUL R2, R2, 0.25 ;  /* 0x3e80000002025820 */ /* 0x000fe20000400000 */
[----:B------:R-:W-:Y:S02]  /*0530*/  FSEL R4, R5, 1, P5 ;  /* 0x3f80000005047808 */ /* 0x000fe40002800000 */
[----:B------:R-:W-:Y:S02]  /*0540*/  FSETP.GEU.AND P5, PT, R22, 1.175494350822287508e-38, PT ;  /* 0x008000001600780b */ /* 0x000fe40003fae000 */
[----:B-1----:R-:W-:-:S02]  /*0550*/  FSETP.GT.AND P2, PT, R28, 8.50705917302346158658e+37, PT ;  /* 0x7e8000001c00780b */ /* 0x002fc40003f44000 */
[----:B------:R-:W-:-:S03]  /*0560*/  FSETP.GEU.AND P3, PT, R28, 1.175494350822287508e-38, PT ;  /* 0x008000001c00780b */ /* 0x000fc60003f6e000 */
[----:B------:R-:W-:Y:S01]  /*0570*/  @P6 FMUL R22, R22, 0.25 ;  /* 0x3e80000016166820 */ /* 0x000fe20000400000 */
[----:B------:R0:W1:Y:S05]  /*0580*/  MUFU.RCP R12, R0 ;  /* 0x00000000000c7308 */ /* 0x00006a0000001000 */
[----:B------:R-:W-:Y:S02]  /*0590*/  @!P5 FMUL R22, R22, 16777216 ;  /* 0x4b8000001616d820 */ /* 0x000fe40000400000 */
[----:B------:R-:W-:Y:S02]  /*05a0*/  @P2 FMUL R28, R28, 0.25 ;  /* 0x3e8000001c1c2820 */ /* 0x000fe40000400000 */
[----:B------:R-:W2:Y:S01]  /*05b0*/  MUFU.RCP R6, R22 ;  /* 0x0000001600067308 */ /* 0x000ea20000001000 */
[----:B------:R-:W-:Y:S01]  /*05c0*/  @!P4 FMUL R2, R2, 16777216 ;  /* 0x4b8000000202c820 */ /* 0x000fe20000400000 */
[----:B------:R-:W-:Y:S01]  /*05d0*/  @!P3 FMUL R28, R28, 16777216 ;  /* 0x4b8000001c1cb820 */ /* 0x000fe20000400000 */
[----:B0-----:R-:W-:-:S02]  /*05e0*/  FSEL R0, R5, 1, P2 ;  /* 0x3f80000005007808 */ /* 0x001fc40001000000 */
[----:B------:R-:W-:-:S03]  /*05f0*/  FSEL R5, R5, 1, P6 ;  /* 0x3f80000005057808 */ /* 0x000fc60003000000 */
[----:B------:R-:W0:Y:S01]  /*0600*/  MUFU.RCP R7, R28 ;  /* 0x0000001c00077308 */ /* 0x000e220000001000 */
[----:B-1----:R-:W-:Y:S01]  /*0610*/  FMUL R12, R12, R23 ;  /* 0x000000170c0c7220 */ /* 0x002fe20000400000 */
[----:B------:R-:W-:Y:S01]  /*0620*/  SEL R23, R18, RZ, !P0 ;  /* 0x000000ff12177207 */ /* 0x000fe20004000000 */
[----:B------:R-:W-:-:S05]  /*0630*/  @!P5 FMUL R5, R5, 16777216 ;  /* 0x4b8000000505d820 */ /* 0x000fca0000400000 */
[----:B------:R1:W4:Y:S01]  /*0640*/  MUFU.RCP R13, R2 ;  /* 0x00000002000d7308 */ /* 0x0003220000001000 */
[----:B------:R-:W-:Y:S01]  /*0650*/  SEL R16, R16, RZ, !P0 ;  /* 0x000000ff10107207 */ /* 0x000fe20004000000 */
[----:B--2---:R-:W-:Y:S01]  /*0660*/  FMUL R6, R6, R5 ;  /* 0x0000000506067220 */ /* 0x004fe20000400000 */
[----:B------:R-:W-:Y:S01]  /*0670*/  @!P4 FMUL R4, R4, 16777216 ;  /* 0x4b8000000404c820 */ /* 0x000fe20000400000 */
[----:B------:R-:W-:Y:S02]  /*0680*/  @!P3 FMUL R0, R0, 16777216 ;  /* 0x4b8000000000b820 */ /* 0x000fe40000400000 */
[----:B------:R-:W-:Y:S01]  /*0690*/  FADD R5, R16, -R23 ;  /* 0x8000001710057221 */ /* 0x000fe20000000000 */
[----:B------:R-:W-:Y:S01]  /*06a0*/  SEL R19, R19, RZ, !P0 ;  /* 0x000000ff13137207 */ /* 0x000fe20004000000 */
[----:B0-----:R-:W-:Y:S01]  /*06b0*/  FMUL R7, R7, R0 ;  /* 0x0000000007077220 */ /* 0x001fe20000400000 */
[----:B------:R-:W-:Y:S01]  /*06c0*/  SEL R0, R17, RZ, !P0 ;  /* 0x000000ff11007207 */ /* 0x000fe20004000000 */
[----:B------:R-:W-:Y:S01]  /*06d0*/  FMUL R12, R12, R5 ;  /* 0x000000050c0c7220 */ /* 0x000fe20000400000 */
[----:B---3--:R-:W-:-:S02]  /*06e0*/  SEL R17, R24, RZ, P1 ;  /* 0x000000ff18117207 */ /* 0x008fc40000800000 */
[----:B-1----:R-:W-:Y:S01]  /*06f0*/  SEL R2, R8, RZ, P1 ;  /* 0x000000ff08027207 */ /* 0x002fe20000800000 */
[----:B----4-:R-:W-:Y:S02]  /*0700*/  FMUL R13, R13, R4 ;  /* 0x000000040d0d7220 */ /* 0x010fe40000400000 */
[----:B------:R-:W0:Y:S01]  /*0710*/  LDC.64 R4, c[0x0][0x260] ;  /* 0x00009800ff047b82 */ /* 0x000e220000000a00 */
[----:B------:R-:W-:Y:S02]  /*0720*/  SEL R9, R9, RZ, P1 ;  /* 0x000000ff09097207 */ /* 0x000fe40000800000 */
[----:B------:R-:W-:Y:S01]  /*0730*/  SEL R8, R25, RZ, P1 ;  /* 0x000000ff19087207 */ /* 0x000fe20000800000 */
[----:B------:R-:W-:Y:S01]  /*0740*/  FADD R0, R0, -R19 ;  /* 0x8000001300007221 */ /* 0x000fe20000000000 */
[----:B------:R-:W-:Y:S01]  /*0750*/  FADD R2, R2, -R17 ;  /* 0x8000001102027221 */ /* 0x000fe20000000000 */
[----:B------:R-:W-:Y:S02]  /*0760*/  SEL R17, R20, RZ, !P0 ;  /* 0x000000ff14117207 */ /* 0x000fe40004000000 */
[----:B------:R-:W-:Y:S01]  /*0770*/  FADD R9, R9, -R8 ;  /* 0x8000000809097221 */ /* 0x000fe20000000000 */
[----:B------:R-:W-:Y:S01]  /*0780*/  FMUL R13, R13, R0 ;  /* 0x000000000d0d7220 */ /* 0x000fe20000400000 */
[----:B------:R-:W-:Y:S01]  /*0790*/  FMUL R7, R7, R2 ;  /* 0x0000000207077220 */ /* 0x000fe20000400000 */
[----:B------:R-:W-:-:S02]  /*07a0*/  SEL R0, R21, RZ, !P0 ;  /* 0x000000ff15007207 */ /* 0x000fc40004000000 */
[----:B-----5:R-:W-:Y:S02]  /*07b0*/  SEL R26, R26, RZ, !P0 ;  /* 0x000000ff1a1a7207 */ /* 0x020fe40004000000 */
[----:B------:R-:W-:Y:S01]  /*07c0*/  SEL R27, R27, RZ, !P0 ;  /* 0x000000ff1b1b7207 */ /* 0x000fe20004000000 */
[----:B------:R-:W-:Y:S01]  /*07d0*/  FMUL R6, R6, R9 ;  /* 0x0000000906067220 */ /* 0x000fe20000400000 */
[----:B------:R-:W-:Y:S02]  /*07e0*/  SEL R19, R14, RZ, P1 ;  /* 0x000000ff0e137207 */ /* 0x000fe40000800000 */
[----:B------:R-:W-:Y:S02]  /*07f0*/  SEL R2, R15, RZ, P1 ;  /* 0x000000ff0f027207 */ /* 0x000fe40000800000 */
[----:B------:R-:W-:Y:S02]  /*0800*/  SEL R10, R10, RZ, P1 ;  /* 0x000000ff0a0a7207 */ /* 0x000fe40000800000 */
[----:B------:R-:W-:Y:S01]  /*0810*/  SEL R11, R11, RZ, P1 ;  /* 0x000000ff0b0b7207 */ /* 0x000fe20000800000 */
[----:B------:R-:W-:Y:S01]  /*0820*/  FFMA R12, R17, R12, R26 ;  /* 0x0000000c110c7223 */ /* 0x000fe2000000001a */
[----:B------:R-:W-:Y:S01]  /*0830*/  FFMA R13, R0, R13, R27 ;  /* 0x0000000d000d7223 */ /* 0x000fe2000000001b */
[----:B------:R-:W-:-:S02]  /*0840*/  FFMA R7, R19, R7, R10 ;  /* 0x0000000713077223 */ /* 0x000fc4000000000a */
[----:B------:R-:W-:Y:S01]  /*0850*/  FFMA R6, R2, R6, R11 ;  /* 0x0000000602067223 */ /* 0x000fe2000000000b */
[----:B------:R-:W-:Y:S02]  /*0860*/  FSETP.GEU.AND P3, PT, R12, RZ, PT ;  /* 0x000000ff0c00720b */ /* 0x000fe40003f6e000 */
[----:B------:R-:W-:Y:S02]  /*0870*/  FSETP.GEU.AND P4, PT, R13, RZ, PT ;  /* 0x000000ff0d00720b */ /* 0x000fe40003f8e000 */
[----:B------:R-:W-:Y:S02]  /*0880*/  FSETP.GEU.AND P2, PT, R7, RZ, PT ;  /* 0x000000ff0700720b */ /* 0x000fe40003f4e000 */
[----:B------:R-:W-:Y:S01]  /*0890*/  FSETP.GEU.AND P1, PT, R6, RZ, PT ;  /* 0x000000ff0600720b */ /* 0x000fe20003f2e000 */
[----:B0-----:R-:W-:Y:S01]  /*08a0*/  IMAD.WIDE R4, R3, 0x4, R4 ;  /* 0x0000000403047825 */ /* 0x001fe200078e0204 */
[----:B------:R-:W-:Y:S02]  /*08b0*/  FSEL R12, R12, RZ, P3 ;  /* 0x000000ff0c0c7208 */ /* 0x000fe40001800000 */
[----:B------:R-:W-:-:S02]  /*08c0*/  FSEL R13, R13, RZ, P4 ;  /* 0x000000ff0d0d7208 */ /* 0x000fc40002000000 */
[----:B------:R-:W-:Y:S02]  /*08d0*/  @P0 FSEL R12, R7, RZ, P2 ;  /* 0x000000ff070c0208 */ /* 0x000fe40001000000 */
[----:B------:R-:W-:-:S05]  /*08e0*/  @P0 FSEL R13, R6, RZ, P1 ;  /* 0x000000ff060d0208 */ /* 0x000fca0000800000 */
[----:B------:R-:W-:Y:S01]  /*08f0*/  STG.E.64 desc[UR4][R4.64], R12 ;  /* 0x0000000c04007986 */ /* 0x000fe2000c101b04 */
[----:B------:R-:W-:Y:S05]  /*0900*/  EXIT ;  /* 0x000000000000794d */ /* 0x000fea0003800000 */
.L_x_0:
[----:B------:R-:W-:-:S00]  /*0910*/  BRA `(.L_x_0) ;  /* 0xfffffffc00fc7947 */ /* 0x000fc0000383ffff */
[----:B------:R-:W-:-:S00]  /*0920*/  NOP ;  /* 0x0000000000007918 */ /* 0x000fc00000000000 */
        /* <DEDUP_REMOVED lines=13> */
.L_x_1:


//--------------------- .nv.global.init           --------------------------
	.section	.nv.global.init,"aw",@progbits
.nv.global.init:
	.type		_$_str,@object
	.size		_$_str,(_$_str_$_2 - _$_str)
_$_str:
        /*0000*/ 	.byte	0x5f, 0x5f, 0x43, 0x55, 0x44, 0x41, 0x5f, 0x46, 0x54, 0x5a, 0x00
	.type		_$_str_$_2,@object
	.size		_$_str_$_2,(.L_1 - _$_str_$_2)
_$_str_$_2:
        /*000b*/ 	.byte	0x5f, 0x5f, 0x43, 0x55, 0x44, 0x41, 0x5f, 0x50, 0x52, 0x45, 0x43, 0x5f, 0x53, 0x51, 0x52, 0x54
        /*001b*/ 	.byte	0x00
.L_1:


//--------------------- .nv.constant0.triton_poi_fused_cat_5 --------------------------
	.section	.nv.constant0.triton_poi_fused_cat_5,"a",@progbits
	.sectionflags	@""
	.align	4
.nv.constant0.triton_poi_fused_cat_5:
	.zero		620
